//
// Generated by NVIDIA NVVM Compiler
//
// Compiler Build ID: CL-36424714
// Cuda compilation tools, release 13.0, V13.0.88
// Based on NVVM 20.0.0
//

.version 9.0
.target sm_100
.address_size 64

	// .globl	_Z9renderingPfPKfS1_S1_iiiiiifffffff

.visible .entry _Z9renderingPfPKfS1_S1_iiiiiifffffff(
	.param .u64 .ptr .align 1 _Z9renderingPfPKfS1_S1_iiiiiifffffff_param_0,
	.param .u64 .ptr .align 1 _Z9renderingPfPKfS1_S1_iiiiiifffffff_param_1,
	.param .u64 .ptr .align 1 _Z9renderingPfPKfS1_S1_iiiiiifffffff_param_2,
	.param .u64 .ptr .align 1 _Z9renderingPfPKfS1_S1_iiiiiifffffff_param_3,
	.param .u32 _Z9renderingPfPKfS1_S1_iiiiiifffffff_param_4,
	.param .u32 _Z9renderingPfPKfS1_S1_iiiiiifffffff_param_5,
	.param .u32 _Z9renderingPfPKfS1_S1_iiiiiifffffff_param_6,
	.param .u32 _Z9renderingPfPKfS1_S1_iiiiiifffffff_param_7,
	.param .u32 _Z9renderingPfPKfS1_S1_iiiiiifffffff_param_8,
	.param .u32 _Z9renderingPfPKfS1_S1_iiiiiifffffff_param_9,
	.param .f32 _Z9renderingPfPKfS1_S1_iiiiiifffffff_param_10,
	.param .f32 _Z9renderingPfPKfS1_S1_iiiiiifffffff_param_11,
	.param .f32 _Z9renderingPfPKfS1_S1_iiiiiifffffff_param_12,
	.param .f32 _Z9renderingPfPKfS1_S1_iiiiiifffffff_param_13,
	.param .f32 _Z9renderingPfPKfS1_S1_iiiiiifffffff_param_14,
	.param .f32 _Z9renderingPfPKfS1_S1_iiiiiifffffff_param_15,
	.param .f32 _Z9renderingPfPKfS1_S1_iiiiiifffffff_param_16
)
{
	.reg .pred 	%p<21>;
	.reg .b32 	%r<36>;
	.reg .b32 	%f<46>;
	.reg .b64 	%rd<17>;

	ld.param.u64 	%rd3, [_Z9renderingPfPKfS1_S1_iiiiiifffffff_param_0];
	ld.param.u64 	%rd4, [_Z9renderingPfPKfS1_S1_iiiiiifffffff_param_1];
	ld.param.u64 	%rd5, [_Z9renderingPfPKfS1_S1_iiiiiifffffff_param_2];
	ld.param.u64 	%rd6, [_Z9renderingPfPKfS1_S1_iiiiiifffffff_param_3];
	ld.param.u32 	%r12, [_Z9renderingPfPKfS1_S1_iiiiiifffffff_param_4];
	ld.param.u32 	%r14, [_Z9renderingPfPKfS1_S1_iiiiiifffffff_param_5];
	ld.param.u32 	%r15, [_Z9renderingPfPKfS1_S1_iiiiiifffffff_param_6];
	ld.param.u32 	%r9, [_Z9renderingPfPKfS1_S1_iiiiiifffffff_param_7];
	ld.param.u32 	%r10, [_Z9renderingPfPKfS1_S1_iiiiiifffffff_param_8];
	ld.param.u32 	%r11, [_Z9renderingPfPKfS1_S1_iiiiiifffffff_param_9];
	ld.param.f32 	%f16, [_Z9renderingPfPKfS1_S1_iiiiiifffffff_param_10];
	ld.param.f32 	%f17, [_Z9renderingPfPKfS1_S1_iiiiiifffffff_param_11];
	ld.param.f32 	%f18, [_Z9renderingPfPKfS1_S1_iiiiiifffffff_param_12];
	ld.param.f32 	%f19, [_Z9renderingPfPKfS1_S1_iiiiiifffffff_param_13];
	ld.param.f32 	%f20, [_Z9renderingPfPKfS1_S1_iiiiiifffffff_param_14];
	ld.param.f32 	%f21, [_Z9renderingPfPKfS1_S1_iiiiiifffffff_param_15];
	ld.param.f32 	%f22, [_Z9renderingPfPKfS1_S1_iiiiiifffffff_param_16];
	mov.u32 	%r16, %ctaid.x;
	mov.u32 	%r17, %ntid.x;
	mov.u32 	%r18, %tid.x;
	mad.lo.s32 	%r1, %r16, %r17, %r18;
	mov.u32 	%r19, %ctaid.z;
	mov.u32 	%r20, %ntid.z;
	mov.u32 	%r21, %tid.z;
	mad.lo.s32 	%r22, %r19, %r20, %r21;
	mul.lo.s32 	%r3, %r15, %r14;
	setp.ge.s32 	%p1, %r1, %r3;
	setp.ge.s32 	%p2, %r22, %r12;
	or.pred  	%p3, %p1, %p2;
	@%p3 bra 	$L__BB0_7;
	cvta.to.global.u64 	%rd1, %rd4;
	mul.lo.s32 	%r4, %r3, %r22;
	setp.lt.s32 	%p4, %r11, 1;
	@%p4 bra 	$L__BB0_7;
	add.s32 	%r24, %r4, %r1;
	mul.lo.s32 	%r25, %r24, 6;
	mul.wide.s32 	%rd7, %r25, 4;
	add.s64 	%rd8, %rd1, %rd7;
	ld.global.f32 	%f1, [%rd8];
	ld.global.f32 	%f2, [%rd8+4];
	ld.global.f32 	%f3, [%rd8+8];
	ld.global.f32 	%f41, [%rd8+20];
	ld.global.f32 	%f42, [%rd8+16];
	ld.global.f32 	%f43, [%rd8+12];
	mul.lo.s32 	%r5, %r10, %r9;
	cvta.to.global.u64 	%rd2, %rd6;
	mov.f32 	%f44, 0f3F800000;
	mov.b32 	%r35, 0;
	mov.f32 	%f45, %f44;
$L__BB0_3:
	add.f32 	%f43, %f1, %f43;
	add.f32 	%f42, %f2, %f42;
	add.f32 	%f41, %f3, %f41;
	setp.gt.f32 	%p5, %f43, %f17;
	setp.lt.f32 	%p6, %f43, %f18;
	and.pred  	%p7, %p5, %p6;
	setp.gt.f32 	%p8, %f41, %f21;
	setp.lt.f32 	%p9, %f41, %f22;
	and.pred  	%p10, %p8, %p9;
	and.pred  	%p12, %p7, %p10;
	setp.gt.f32 	%p13, %f42, %f19;
	setp.lt.f32 	%p14, %f42, %f20;
	and.pred  	%p15, %p13, %p14;
	and.pred  	%p17, %p12, %p15;
	not.pred 	%p18, %p17;
	@%p18 bra 	$L__BB0_6;
	sub.f32 	%f24, %f43, %f17;
	div.rn.f32 	%f25, %f24, %f16;
	cvt.rmi.f32.f32 	%f26, %f25;
	cvt.rzi.s32.f32 	%r26, %f26;
	sub.f32 	%f27, %f42, %f19;
	div.rn.f32 	%f28, %f27, %f16;
	cvt.rmi.f32.f32 	%f29, %f28;
	cvt.rzi.s32.f32 	%r27, %f29;
	sub.f32 	%f30, %f41, %f21;
	div.rn.f32 	%f31, %f30, %f16;
	cvt.rmi.f32.f32 	%f32, %f31;
	cvt.rzi.s32.f32 	%r28, %f32;
	mul.lo.s32 	%r29, %r27, %r10;
	mad.lo.s32 	%r30, %r5, %r26, %r29;
	add.s32 	%r7, %r30, %r28;
	mul.wide.s32 	%rd9, %r7, 4;
	add.s64 	%rd10, %rd2, %rd9;
	ld.global.f32 	%f45, [%rd10];
	setp.gt.f32 	%p19, %f45, 0f00000000;
	@%p19 bra 	$L__BB0_6;
	cvt.rn.f32.u32 	%f33, %r35;
	sub.f32 	%f34, %f44, %f45;
	div.rn.f32 	%f35, %f44, %f34;
	add.f32 	%f36, %f35, %f33;
	mul.f32 	%f37, %f16, %f36;
	shl.b32 	%r31, %r4, 2;
	shl.b32 	%r32, %r1, 2;
	add.s32 	%r33, %r31, %r32;
	cvta.to.global.u64 	%rd11, %rd3;
	mul.wide.s32 	%rd12, %r33, 4;
	add.s64 	%rd13, %rd11, %rd12;
	st.global.f32 	[%rd13+12], %f37;
	mul.lo.s32 	%r34, %r7, 3;
	cvta.to.global.u64 	%rd14, %rd5;
	mul.wide.s32 	%rd15, %r34, 4;
	add.s64 	%rd16, %rd14, %rd15;
	ld.global.f32 	%f38, [%rd16];
	st.global.f32 	[%rd13], %f38;
	ld.global.f32 	%f39, [%rd16+4];
	st.global.f32 	[%rd13+4], %f39;
	ld.global.f32 	%f40, [%rd16+8];
	st.global.f32 	[%rd13+8], %f40;
	bra.uni 	$L__BB0_7;
$L__BB0_6:
	add.s32 	%r35, %r35, 1;
	setp.ne.s32 	%p20, %r35, %r11;
	mov.f32 	%f44, %f45;
	@%p20 bra 	$L__BB0_3;
$L__BB0_7:
	ret;

}


// ===== COMPILED SASS (sm_100) =====

	.target	sm_100

	.elftype	@"ET_EXEC"


//--------------------- .note.nv.tkinfo           --------------------------
	.section	.note.nv.tkinfo,"",@"SHT_NOTE"
	.sectionflags	@"SHF_NOTE_NV_TKINFO"
	.tkinfo
        /*0018*/ 	.word	0x00000002
        /*0030*/ 	.string	""
        /*0030*/ 	.string	"ptxas"
        /*0030*/ 	.string	"Cuda compilation tools, release 13.0, V13.0.88"
        /*0030*/ 	.string	"Build cuda_13.0.r13.0/compiler.36424714_0"
        /*0030*/ 	.string	"-arch sm_100 -m 64 "



//--------------------- .note.nv.cuinfo           --------------------------
	.section	.note.nv.cuinfo,"",@"SHT_NOTE"
	.sectionflags	@"SHF_NOTE_NV_CUINFO"
        /*0018*/ 	.short	0x0002
        /*001a*/ 	.short	0x0064
        /*001c*/ 	.short	0x0082
	.zero		2


//--------------------- .nv.info                  --------------------------
	.section	.nv.info,"",@"SHT_CUDA_INFO"
	.align	4


	//----- nvinfo : EIATTR_REGCOUNT
	.align		4
        /*0000*/ 	.byte	0x04, 0x2f
        /*0002*/ 	.short	(.L_1 - .L_0)
	.align		4
.L_0:
        /*0004*/ 	.word	index@(_Z9renderingPfPKfS1_S1_iiiiiifffffff)
        /*0008*/ 	.word	0x0000001d


	//----- nvinfo : EIATTR_FRAME_SIZE
	.align		4
.L_1:
        /*000c*/ 	.byte	0x04, 0x11
        /*000e*/ 	.short	(.L_3 - .L_2)
	.align		4
.L_2:
        /*0010*/ 	.word	index@($__internal_0_$__cuda_sm3x_div_rn_noftz_f32_slowpath)
        /*0014*/ 	.word	0x00000000


	//----- nvinfo : EIATTR_FRAME_SIZE
	.align		4
.L_3:
        /*0018*/ 	.byte	0x04, 0x11
        /*001a*/ 	.short	(.L_5 - .L_4)
	.align		4
.L_4:
        /*001c*/ 	.word	index@(_Z9renderingPfPKfS1_S1_iiiiiifffffff)
        /*0020*/ 	.word	0x00000000


	//----- nvinfo : EIATTR_MIN_STACK_SIZE
	.align		4
.L_5:
        /*0024*/ 	.byte	0x04, 0x12
        /*0026*/ 	.short	(.L_7 - .L_6)
	.align		4
.L_6:
        /*0028*/ 	.word	index@(_Z9renderingPfPKfS1_S1_iiiiiifffffff)
        /*002c*/ 	.word	0x00000000
.L_7:


//--------------------- .nv.compat                --------------------------
	.section	.nv.compat,"",@"SHT_CUDA_COMPAT_INFO"
	.align	4
        /*0000*/ 	.byte	0x02, 0x09, 0x00, 0x00, 0x02, 0x02, 0x01, 0x00, 0x02, 0x05, 0x05, 0x00, 0x03, 0x07, 0x01, 0x01
        /*0010*/ 	.byte	0x02, 0x03, 0x00, 0x00, 0x02, 0x06, 0x01, 0x00, 0x04, 0x0b, 0x08, 0x00, 0x01, 0x00, 0x00, 0x00
        /*0020*/ 	.byte	0x00, 0x00, 0x00, 0x00


//--------------------- .nv.info._Z9renderingPfPKfS1_S1_iiiiiifffffff --------------------------
	.section	.nv.info._Z9renderingPfPKfS1_S1_iiiiiifffffff,"",@"SHT_CUDA_INFO"
	.sectionflags	@""
	.align	4


	//----- nvinfo : EIATTR_CUDA_API_VERSION
	.align		4
        /*0000*/ 	.byte	0x04, 0x37
        /*0002*/ 	.short	(.L_9 - .L_8)
.L_8:
        /*0004*/ 	.word	0x00000082


	//----- nvinfo : EIATTR_KPARAM_INFO
	.align		4
.L_9:
        /*0008*/ 	.byte	0x04, 0x17
        /*000a*/ 	.short	(.L_11 - .L_10)
.L_10:
        /*000c*/ 	.word	0x00000000
        /*0010*/ 	.short	0x0010
        /*0012*/ 	.short	0x0050
        /*0014*/ 	.byte	0x00, 0xf0, 0x11, 0x00


	//----- nvinfo : EIATTR_KPARAM_INFO
	.align		4
.L_11:
        /*0018*/ 	.byte	0x04, 0x17
        /*001a*/ 	.short	(.L_13 - .L_12)
.L_12:
        /*001c*/ 	.word	0x00000000
        /*0020*/ 	.short	0x000f
        /*0022*/ 	.short	0x004c
        /*0024*/ 	.byte	0x00, 0xf0, 0x11, 0x00


	//----- nvinfo : EIATTR_KPARAM_INFO
	.align		4
.L_13:
        /*0028*/ 	.byte	0x04, 0x17
        /*002a*/ 	.short	(.L_15 - .L_14)
.L_14:
        /*002c*/ 	.word	0x00000000
        /*0030*/ 	.short	0x000e
        /*0032*/ 	.short	0x0048
        /*0034*/ 	.byte	0x00, 0xf0, 0x11, 0x00


	//----- nvinfo : EIATTR_KPARAM_INFO
	.align		4
.L_15:
        /*0038*/ 	.byte	0x04, 0x17
        /*003a*/ 	.short	(.L_17 - .L_16)
.L_16:
        /*003c*/ 	.word	0x00000000
        /*0040*/ 	.short	0x000d
        /*0042*/ 	.short	0x0044
        /*0044*/ 	.byte	0x00, 0xf0, 0x11, 0x00


	//----- nvinfo : EIATTR_KPARAM_INFO
	.align		4
.L_17:
        /*0048*/ 	.byte	0x04, 0x17
        /*004a*/ 	.short	(.L_19 - .L_18)
.L_18:
        /*004c*/ 	.word	0x00000000
        /*0050*/ 	.short	0x000c
        /*0052*/ 	.short	0x0040
        /*0054*/ 	.byte	0x00, 0xf0, 0x11, 0x00


	//----- nvinfo : EIATTR_KPARAM_INFO
	.align		4
.L_19:
        /*0058*/ 	.byte	0x04, 0x17
        /*005a*/ 	.short	(.L_21 - .L_20)
.L_20:
        /*005c*/ 	.word	0x00000000
        /*0060*/ 	.short	0x000b
        /*0062*/ 	.short	0x003c
        /*0064*/ 	.byte	0x00, 0xf0, 0x11, 0x00


	//----- nvinfo : EIATTR_KPARAM_INFO
	.align		4
.L_21:
        /*0068*/ 	.byte	0x04, 0x17
        /*006a*/ 	.short	(.L_23 - .L_22)
.L_22:
        /*006c*/ 	.word	0x00000000
        /*0070*/ 	.short	0x000a
        /*0072*/ 	.short	0x0038
        /*0074*/ 	.byte	0x00, 0xf0, 0x11, 0x00


	//----- nvinfo : EIATTR_KPARAM_INFO
	.align		4
.L_23:
        /*0078*/ 	.byte	0x04, 0x17
        /*007a*/ 	.short	(.L_25 - .L_24)
.L_24:
        /*007c*/ 	.word	0x00000000
        /*0080*/ 	.short	0x0009
        /*0082*/ 	.short	0x0034
        /*0084*/ 	.byte	0x00, 0xf0, 0x11, 0x00


	//----- nvinfo : EIATTR_KPARAM_INFO
	.align		4
.L_25:
        /*0088*/ 	.byte	0x04, 0x17
        /*008a*/ 	.short	(.L_27 - .L_26)
.L_26:
        /*008c*/ 	.word	0x00000000
        /*0090*/ 	.short	0x0008
        /*0092*/ 	.short	0x0030
        /*0094*/ 	.byte	0x00, 0xf0, 0x11, 0x00


	//----- nvinfo : EIATTR_KPARAM_INFO
	.align		4
.L_27:
        /*0098*/ 	.byte	0x04, 0x17
        /*009a*/ 	.short	(.L_29 - .L_28)
.L_28:
        /*009c*/ 	.word	0x00000000
        /*00a0*/ 	.short	0x0007
        /*00a2*/ 	.short	0x002c
        /*00a4*/ 	.byte	0x00, 0xf0, 0x11, 0x00


	//----- nvinfo : EIATTR_KPARAM_INFO
	.align		4
.L_29:
        /*00a8*/ 	.byte	0x04, 0x17
        /*00aa*/ 	.short	(.L_31 - .L_30)
.L_30:
        /*00ac*/ 	.word	0x00000000
        /*00b0*/ 	.short	0x0006
        /*00b2*/ 	.short	0x0028
        /*00b4*/ 	.byte	0x00, 0xf0, 0x11, 0x00


	//----- nvinfo : EIATTR_KPARAM_INFO
	.align		4
.L_31:
        /*00b8*/ 	.byte	0x04, 0x17
        /*00ba*/ 	.short	(.L_33 - .L_32)
.L_32:
        /*00bc*/ 	.word	0x00000000
        /*00c0*/ 	.short	0x0005
        /*00c2*/ 	.short	0x0024
        /*00c4*/ 	.byte	0x00, 0xf0, 0x11, 0x00


	//----- nvinfo : EIATTR_KPARAM_INFO
	.align		4
.L_33:
        /*00c8*/ 	.byte	0x04, 0x17
        /*00ca*/ 	.short	(.L_35 - .L_34)
.L_34:
        /*00cc*/ 	.word	0x00000000
        /*00d0*/ 	.short	0x0004
        /*00d2*/ 	.short	0x0020
        /*00d4*/ 	.byte	0x00, 0xf0, 0x11, 0x00


	//----- nvinfo : EIATTR_KPARAM_INFO
	.align		4
.L_35:
        /*00d8*/ 	.byte	0x04, 0x17
        /*00da*/ 	.short	(.L_37 - .L_36)
.L_36:
        /*00dc*/ 	.word	0x00000000
        /*00e0*/ 	.short	0x0003
        /*00e2*/ 	.short	0x0018
        /*00e4*/ 	.byte	0x00, 0xf5, 0x21, 0x00


	//----- nvinfo : EIATTR_KPARAM_INFO
	.align		4
.L_37:
        /*00e8*/ 	.byte	0x04, 0x17
        /*00ea*/ 	.short	(.L_39 - .L_38)
.L_38:
        /*00ec*/ 	.word	0x00000000
        /*00f0*/ 	.short	0x0002
        /*00f2*/ 	.short	0x0010
        /*00f4*/ 	.byte	0x00, 0xf5, 0x21, 0x00


	//----- nvinfo : EIATTR_KPARAM_INFO
	.align		4
.L_39:
        /*00f8*/ 	.byte	0x04, 0x17
        /*00fa*/ 	.short	(.L_41 - .L_40)
.L_40:
        /*00fc*/ 	.word	0x00000000
        /*0100*/ 	.short	0x0001
        /*0102*/ 	.short	0x0008
        /*0104*/ 	.byte	0x00, 0xf5, 0x21, 0x00


	//----- nvinfo : EIATTR_KPARAM_INFO
	.align		4
.L_41:
        /*0108*/ 	.byte	0x04, 0x17
        /*010a*/ 	.short	(.L_43 - .L_42)
.L_42:
        /*010c*/ 	.word	0x00000000
        /*0110*/ 	.short	0x0000
        /*0112*/ 	.short	0x0000
        /*0114*/ 	.byte	0x00, 0xf5, 0x21, 0x00


	//----- nvinfo : EIATTR_SPARSE_MMA_MASK
	.align		4
.L_43:
        /*0118*/ 	.byte	0x03, 0x50
        /*011a*/ 	.short	0x0000


	//----- nvinfo : EIATTR_MAXREG_COUNT
	.align		4
        /*011c*/ 	.byte	0x03, 0x1b
        /*011e*/ 	.short	0x00ff


	//----- nvinfo : EIATTR_MERCURY_ISA_VERSION
	.align		4
        /*0120*/ 	.byte	0x03, 0x5f
        /*0122*/ 	.short	0x0101


	//----- nvinfo : EIATTR_VRC_CTA_INIT_COUNT
	.align		4
        /*0124*/ 	.byte	0x02, 0x4a
	.zero		1
	.zero		1


	//----- nvinfo : EIATTR_EXIT_INSTR_OFFSETS
	.align		4
        /*0128*/ 	.byte	0x04, 0x1c
        /*012a*/ 	.short	(.L_45 - .L_44)


	//   ....[0]....
.L_44:
        /*012c*/ 	.word	0x000000e0


	//   ....[1]....
        /*0130*/ 	.word	0x00000120


	//   ....[2]....
        /*0134*/ 	.word	0x00000780


	//   ....[3]....
        /*0138*/ 	.word	0x000009b0


	//----- nvinfo : EIATTR_CRS_STACK_SIZE
	.align		4
.L_45:
        /*013c*/ 	.byte	0x04, 0x1e
        /*013e*/ 	.short	(.L_47 - .L_46)
.L_46:
        /*0140*/ 	.word	0x00000000


	//----- nvinfo : EIATTR_CBANK_PARAM_SIZE
	.align		4
.L_47:
        /*0144*/ 	.byte	0x03, 0x19
        /*0146*/ 	.short	0x0054


	//----- nvinfo : EIATTR_PARAM_CBANK
	.align		4
        /*0148*/ 	.byte	0x04, 0x0a
        /*014a*/ 	.short	(.L_49 - .L_48)
	.align		4
.L_48:
        /*014c*/ 	.word	index@(.nv.constant0._Z9renderingPfPKfS1_S1_iiiiiifffffff)
        /*0150*/ 	.short	0x0380
        /*0152*/ 	.short	0x0054


	//----- nvinfo : EIATTR_SW_WAR
	.align		4
.L_49:
        /*0154*/ 	.byte	0x04, 0x36
        /*0156*/ 	.short	(.L_51 - .L_50)
.L_50:
        /*0158*/ 	.word	0x00000008
.L_51:


//--------------------- .nv.callgraph             --------------------------
	.section	.nv.callgraph,"",@"SHT_CUDA_CALLGRAPH"
	.align	4
	.sectionentsize	8
	.align		4
        /*0000*/ 	.word	0x00000000
	.align		4
        /*0004*/ 	.word	0xffffffff
	.align		4
        /*0008*/ 	.word	0x00000000
	.align		4
        /*000c*/ 	.word	0xfffffffe
	.align		4
        /*0010*/ 	.word	0x00000000
	.align		4
        /*0014*/ 	.word	0xfffffffd
	.align		4
        /*0018*/ 	.word	0x00000000
	.align		4
        /*001c*/ 	.word	0xfffffffc


//--------------------- .text._Z9renderingPfPKfS1_S1_iiiiiifffffff --------------------------
	.section	.text._Z9renderingPfPKfS1_S1_iiiiiifffffff,"ax",@progbits
	.align	128
        .global         _Z9renderingPfPKfS1_S1_iiiiiifffffff
        .type           _Z9renderingPfPKfS1_S1_iiiiiifffffff,@function
        .size           _Z9renderingPfPKfS1_S1_iiiiiifffffff,(.L_x_25 - _Z9renderingPfPKfS1_S1_iiiiiifffffff)
        .other          _Z9renderingPfPKfS1_S1_iiiiiifffffff,@"STO_CUDA_ENTRY STV_DEFAULT"
_Z9renderingPfPKfS1_S1_iiiiiifffffff:
.text._Z9renderingPfPKfS1_S1_iiiiiifffffff:
[----:B------:R-:W-:Y:S01]  /*0000*/  LDC R1, c[0x0][0x37c] ;  /* 0x0000df00ff017b82 */ /* 0x000fe20000000800 */
[----:B------:R-:W0:Y:S07]  /*0010*/  S2R R3, SR_TID.Z ;  /* 0x0000000000037919 */ /* 0x000e2e0000002300 */
[----:B------:R-:W1:Y:S01]  /*0020*/  LDC R9, c[0x0][0x360] ;  /* 0x0000d800ff097b82 */ /* 0x000e620000000800 */
[----:B------:R-:W2:Y:S01]  /*0030*/  LDCU UR4, c[0x0][0x3a8] ;  /* 0x00007500ff0477ac */ /* 0x000ea20008000800 */
[----:B------:R-:W1:Y:S01]  /*0040*/  S2R R0, SR_TID.X ;  /* 0x0000000000007919 */ /* 0x000e620000002100 */
[----:B------:R-:W2:Y:S05]  /*0050*/  LDCU.64 UR8, c[0x0][0x3a0] ;  /* 0x00007400ff0877ac */ /* 0x000eaa0008000a00 */
[----:B------:R-:W0:Y:S08]  /*0060*/  S2UR UR6, SR_CTAID.Z ;  /* 0x00000000000679c3 */ /* 0x000e300000002700 */
[----:B------:R-:W0:Y:S01]  /*0070*/  LDC R8, c[0x0][0x368] ;  /* 0x0000da00ff087b82 */ /* 0x000e220000000800 */
[----:B--2---:R-:W-:-:S07]  /*0080*/  UIMAD UR4, UR4, UR9, URZ ;  /* 0x00000009040472a4 */ /* 0x004fce000f8e02ff */
[----:B------:R-:W1:Y:S01]  /*0090*/  S2UR UR5, SR_CTAID.X ;  /* 0x00000000000579c3 */ /* 0x000e620000002500 */
[----:B0-----:R-:W-:-:S05]  /*00a0*/  IMAD R8, R8, UR6, R3 ;  /* 0x0000000608087c24 */ /* 0x001fca000f8e0203 */
[----:B------:R-:W-:Y:S01]  /*00b0*/  ISETP.GE.AND P0, PT, R8, UR8, PT ;  /* 0x0000000808007c0c */ /* 0x000fe2000bf06270 */
[----:B-1----:R-:W-:-:S05]  /*00c0*/  IMAD R9, R9, UR5, R0 ;  /* 0x0000000509097c24 */ /* 0x002fca000f8e0200 */
[----:B------:R-:W-:-:S13]  /*00d0*/  ISETP.GE.OR P0, PT, R9, UR4, P0 ;  /* 0x0000000409007c0c */ /* 0x000fda0008706670 */
[----:B------:R-:W-:Y:S05]  /*00e0*/  @P0 EXIT ;  /* 0x000000000000094d */ /* 0x000fea0003800000 */
[----:B------:R-:W0:Y:S01]  /*00f0*/  LDC R0, c[0x0][0x3b4] ;  /* 0x0000ed00ff007b82 */ /* 0x000e220000000800 */
[----:B------:R-:W-:Y:S01]  /*0100*/  IMAD R8, R8, UR4, RZ ;  /* 0x0000000408087c24 */ /* 0x000fe2000f8e02ff */
[----:B0-----:R-:W-:-:S13]  /*0110*/  ISETP.GE.AND P0, PT, R0, 0x1, PT ;  /* 0x000000010000780c */ /* 0x001fda0003f06270 */
[----:B------:R-:W-:Y:S05]  /*0120*/  @!P0 EXIT ;  /* 0x000000000000894d */ /* 0x000fea0003800000 */
[----:B------:R-:W0:Y:S01]  /*0130*/  LDC.64 R2, c[0x0][0x388] ;  /* 0x0000e200ff027b82 */ /* 0x000e220000000a00 */
[----:B------:R-:W-:Y:S01]  /*0140*/  IMAD.IADD R0, R9, 0x1, R8 ;  /* 0x0000000109007824 */ /* 0x000fe200078e0208 */
[----:B------:R-:W1:Y:S03]  /*0150*/  LDCU.64 UR4, c[0x0][0x358] ;  /* 0x00006b00ff0477ac */ /* 0x000e660008000a00 */
[----:B------:R-:W-:Y:S01]  /*0160*/  IMAD R5, R0, 0x6, RZ ;  /* 0x0000000600057824 */ /* 0x000fe200078e02ff */
[----:B------:R-:W2:Y:S02]  /*0170*/  LDCU UR16, c[0x0][0x3b4] ;  /* 0x00007680ff1077ac */ /* 0x000ea40008000800 */
[----:B------:R-:W3:Y:S01]  /*0180*/  LDC R11, c[0x0][0x3b8] ;  /* 0x0000ee00ff0b7b82 */ /* 0x000ee20000000800 */
[----:B------:R-:W4:Y:S01]  /*0190*/  LDCU UR6, c[0x0][0x3d0] ;  /* 0x00007a00ff0677ac */ /* 0x000f220008000800 */
[----:B------:R-:W0:Y:S06]  /*01a0*/  LDCU UR14, c[0x0][0x3c4] ;  /* 0x00007880ff0e77ac */ /* 0x000e2c0008000800 */
[----:B------:R-:W2:Y:S01]  /*01b0*/  LDC R10, c[0x0][0x3bc] ;  /* 0x0000ef00ff0a7b82 */ /* 0x000ea20000000800 */
[----:B------:R-:W0:Y:S01]  /*01c0*/  LDCU UR15, c[0x0][0x3cc] ;  /* 0x00007980ff0f77ac */ /* 0x000e220008000800 */
[----:B------:R-:W0:Y:S02]  /*01d0*/  LDCU UR7, c[0x0][0x3ac] ;  /* 0x00007580ff0777ac */ /* 0x000e240008000800 */
[----:B0-----:R-:W-:-:S04]  /*01e0*/  IMAD.WIDE R2, R5, 0x4, R2 ;  /* 0x0000000405027825 */ /* 0x001fc800078e0202 */
[----:B------:R-:W0:Y:S01]  /*01f0*/  LDC.64 R4, c[0x0][0x398] ;  /* 0x0000e600ff047b82 */ /* 0x000e220000000a00 */
[----:B------:R-:W-:Y:S01]  /*0200*/  HFMA2 R6, -RZ, RZ, 0, 0 ;  /* 0x00000000ff067431 */ /* 0x000fe200000001ff */
[----:B------:R-:W-:Y:S01]  /*0210*/  BSSY.RECONVERGENT B0, `(.L_x_0) ;  /* 0x0000056000007945 */ /* 0x000fe20003800200 */
[----:B-1----:R-:W5:Y:S01]  /*0220*/  LDG.E R16, desc[UR4][R2.64] ;  /* 0x0000000402107981 */ /* 0x002f62000c1e1900 */
[----:B------:R-:W-:Y:S01]  /*0230*/  IMAD.MOV.U32 R7, RZ, RZ, 0x3f800000 ;  /* 0x3f800000ff077424 */ /* 0x000fe200078e00ff */
[----:B------:R-:W1:Y:S02]  /*0240*/  LDCU UR12, c[0x0][0x3b0] ;  /* 0x00007600ff0c77ac */ /* 0x000e640008000800 */
[----:B------:R-:W5:Y:S01]  /*0250*/  LDG.E R17, desc[UR4][R2.64+0x4] ;  /* 0x0000040402117981 */ /* 0x000f62000c1e1900 */
[----:B------:R-:W0:Y:S03]  /*0260*/  LDCU.128 UR8, c[0x0][0x3c0] ;  /* 0x00007800ff0877ac */ /* 0x000e260008000c00 */
[----:B------:R-:W5:Y:S04]  /*0270*/  LDG.E R15, desc[UR4][R2.64+0x8] ;  /* 0x00000804020f7981 */ /* 0x000f68000c1e1900 */
[----:B------:R-:W5:Y:S04]  /*0280*/  LDG.E R14, desc[UR4][R2.64+0x14] ;  /* 0x00001404020e7981 */ /* 0x000f68000c1e1900 */
[----:B------:R-:W5:Y:S04]  /*0290*/  LDG.E R12, desc[UR4][R2.64+0x10] ;  /* 0x00001004020c7981 */ /* 0x000f68000c1e1900 */
[----:B------:R4:W5:Y:S02]  /*02a0*/  LDG.E R13, desc[UR4][R2.64+0xc] ;  /* 0x00000c04020d7981 */ /* 0x000964000c1e1900 */
[----:B-1234-:R-:W-:-:S07]  /*02b0*/  IMAD.MOV.U32 R2, RZ, RZ, 0x3f800000 ;  /* 0x3f800000ff027424 */ /* 0x01efce00078e00ff */
.L_x_10:
[----:B-----5:R-:W-:Y:S01]  /*02c0*/  FADD R13, R16, R13 ;  /* 0x0000000d100d7221 */ /* 0x020fe20000000000 */
[----:B------:R-:W-:Y:S01]  /*02d0*/  FADD R14, R15, R14 ;  /* 0x0000000e0f0e7221 */ /* 0x000fe20000000000 */
[----:B------:R-:W-:Y:S01]  /*02e0*/  FADD R12, R17, R12 ;  /* 0x0000000c110c7221 */ /* 0x000fe20000000000 */
[----:B------:R-:W-:Y:S02]  /*02f0*/  BSSY.RECONVERGENT B1, `(.L_x_1) ;  /* 0x0000043000017945 */ /* 0x000fe40003800200 */
[C---:B0-----:R-:W-:Y:S02]  /*0300*/  FSETP.GEU.AND P1, PT, R13.reuse, UR8, PT ;  /* 0x000000080d007c0b */ /* 0x041fe4000bf2e000 */
[----:B------:R-:W-:Y:S02]  /*0310*/  FSETP.GEU.AND P2, PT, R14, UR6, PT ;  /* 0x000000060e007c0b */ /* 0x000fe4000bf4e000 */
[----:B------:R-:W-:Y:S02]  /*0320*/  FSETP.GEU.AND P0, PT, R12, UR10, PT ;  /* 0x0000000a0c007c0b */ /* 0x000fe4000bf0e000 */
[----:B------:R-:W-:-:S02]  /*0330*/  FSETP.GT.AND P1, PT, R13, R10, !P1 ;  /* 0x0000000a0d00720b */ /* 0x000fc40004f24000 */
[----:B------:R-:W-:Y:S02]  /*0340*/  FSETP.GT.AND P2, PT, R14, UR11, !P2 ;  /* 0x0000000b0e007c0b */ /* 0x000fe4000d744000 */
[----:B------:R-:W-:-:S04]  /*0350*/  FSETP.GT.AND P0, PT, R12, UR9, !P0 ;  /* 0x000000090c007c0b */ /* 0x000fc8000c704000 */
[----:B------:R-:W-:-:S13]  /*0360*/  PLOP3.LUT P0, PT, P0, P1, P2, 0x80, 0x0 ;  /* 0x000000000000781c */ /* 0x000fda0000703020 */
[----:B------:R-:W-:Y:S05]  /*0370*/  @!P0 BRA `(.L_x_2) ;  /* 0x0000000000e88947 */ /* 0x000fea0003800000 */
[----:B------:R-:W0:Y:S01]  /*0380*/  MUFU.RCP R2, R11 ;  /* 0x0000000b00027308 */ /* 0x000e220000001000 */
[----:B------:R-:W-:Y:S01]  /*0390*/  FADD R0, R13, -R10 ;  /* 0x8000000a0d007221 */ /* 0x000fe20000000000 */
[----:B------:R-:W-:Y:S06]  /*03a0*/  BSSY.RECONVERGENT B2, `(.L_x_3) ;  /* 0x000000d000027945 */ /* 0x000fec0003800200 */
[----:B------:R-:W1:Y:S01]  /*03b0*/  FCHK P0, R0, R11 ;  /* 0x0000000b00007302 */ /* 0x000e620000000000 */
[----:B0-----:R-:W-:-:S04]  /*03c0*/  FFMA R3, R2, -R11, 1 ;  /* 0x3f80000002037423 */ /* 0x001fc8000000080b */
[----:B------:R-:W-:-:S04]  /*03d0*/  FFMA R3, R2, R3, R2 ;  /* 0x0000000302037223 */ /* 0x000fc80000000002 */
[----:B------:R-:W-:-:S04]  /*03e0*/  FFMA R2, R0, R3, RZ ;  /* 0x0000000300027223 */ /* 0x000fc800000000ff */
[----:B------:R-:W-:-:S04]  /*03f0*/  FFMA R18, R2, -R11, R0 ;  /* 0x8000000b02127223 */ /* 0x000fc80000000000 */
[----:B------:R-:W-:Y:S01]  /*0400*/  FFMA R18, R3, R18, R2 ;  /* 0x0000001203127223 */ /* 0x000fe20000000002 */
[----:B-1----:R-:W-:Y:S06]  /*0410*/  @!P0 BRA `(.L_x_4) ;  /* 0x0000000000148947 */ /* 0x002fec0003800000 */
[----:B------:R-:W0:Y:S01]  /*0420*/  LDCU UR13, c[0x0][0x3b8] ;  /* 0x00007700ff0d77ac */ /* 0x000e220008000800 */
[----:B------:R-:W-:Y:S01]  /*0430*/  MOV R2, 0x460 ;  /* 0x0000046000027802 */ /* 0x000fe20000000f00 */
[----:B0-----:R-:W-:-:S07]  /*0440*/  IMAD.U32 R3, RZ, RZ, UR13 ;  /* 0x0000000dff037e24 */ /* 0x001fce000f8e00ff */
[----:B------:R-:W-:Y:S05]  /*0450*/  CALL.REL.NOINC `($__internal_0_$__cuda_sm3x_div_rn_noftz_f32_slowpath) ;  /* 0x0000000400587944 */ /* 0x000fea0003c00000 */
[----:B------:R-:W-:-:S07]  /*0460*/  MOV R18, R0 ;  /* 0x0000000000127202 */ /* 0x000fce0000000f00 */
.L_x_4:
[----:B------:R-:W-:Y:S05]  /*0470*/  BSYNC.RECONVERGENT B2 ;  /* 0x0000000000027941 */ /* 0x000fea0003800200 */
.L_x_3:
[----:B------:R-:W0:Y:S01]  /*0480*/  MUFU.RCP R0, R11 ;  /* 0x0000000b00007308 */ /* 0x000e220000001000 */
[----:B------:R-:W-:Y:S01]  /*0490*/  FADD R21, R12, -UR14 ;  /* 0x8000000e0c157e21 */ /* 0x000fe20008000000 */
[----:B------:R-:W-:Y:S06]  /*04a0*/  BSSY.RECONVERGENT B2, `(.L_x_5) ;  /* 0x000000f000027945 */ /* 0x000fec0003800200 */
[----:B------:R-:W1:Y:S08]  /*04b0*/  FCHK P0, R21, R11 ;  /* 0x0000000b15007302 */ /* 0x000e700000000000 */
[----:B------:R-:W2:Y:S01]  /*04c0*/  F2I.FLOOR.NTZ R18, R18 ;  /* 0x0000001200127305 */ /* 0x000ea20000207100 */
[----:B0-----:R-:W-:-:S04]  /*04d0*/  FFMA R3, R0, -R11, 1 ;  /* 0x3f80000000037423 */ /* 0x001fc8000000080b */
[----:B------:R-:W-:-:S04]  /*04e0*/  FFMA R0, R0, R3, R0 ;  /* 0x0000000300007223 */ /* 0x000fc80000000000 */
[----:B------:R-:W-:-:S04]  /*04f0*/  FFMA R2, R0, R21, RZ ;  /* 0x0000001500027223 */ /* 0x000fc800000000ff */
[----:B------:R-:W-:-:S04]  /*0500*/  FFMA R3, R2, -R11, R21 ;  /* 0x8000000b02037223 */ /* 0x000fc80000000015 */
[----:B------:R-:W-:Y:S01]  /*0510*/  FFMA R19, R0, R3, R2 ;  /* 0x0000000300137223 */ /* 0x000fe20000000002 */
[----:B-12---:R-:W-:Y:S06]  /*0520*/  @!P0 BRA `(.L_x_6) ;  /* 0x0000000000188947 */ /* 0x006fec0003800000 */
[----:B------:R-:W0:Y:S01]  /*0530*/  LDCU UR13, c[0x0][0x3b8] ;  /* 0x00007700ff0d77ac */ /* 0x000e220008000800 */
[----:B------:R-:W-:Y:S01]  /*0540*/  IMAD.MOV.U32 R0, RZ, RZ, R21 ;  /* 0x000000ffff007224 */ /* 0x000fe200078e0015 */
[----:B------:R-:W-:Y:S01]  /*0550*/  MOV R2, 0x580 ;  /* 0x0000058000027802 */ /* 0x000fe20000000f00 */
[----:B0-----:R-:W-:-:S07]  /*0560*/  IMAD.U32 R3, RZ, RZ, UR13 ;  /* 0x0000000dff037e24 */ /* 0x001fce000f8e00ff */
[----:B------:R-:W-:Y:S05]  /*0570*/  CALL.REL.NOINC `($__internal_0_$__cuda_sm3x_div_rn_noftz_f32_slowpath) ;  /* 0x0000000400107944 */ /* 0x000fea0003c00000 */
[----:B------:R-:W-:-:S07]  /*0580*/  MOV R19, R0 ;  /* 0x0000000000137202 */ /* 0x000fce0000000f00 */
.L_x_6:
[----:B------:R-:W-:Y:S05]  /*0590*/  BSYNC.RECONVERGENT B2 ;  /* 0x0000000000027941 */ /* 0x000fea0003800200 */
.L_x_5:
        /* <DEDUP_REMOVED lines=16> */
.L_x_8:
[----:B------:R-:W-:Y:S05]  /*06a0*/  BSYNC.RECONVERGENT B2 ;  /* 0x0000000000027941 */ /* 0x000fea0003800200 */
.L_x_7:
[----:B------:R-:W0:Y:S01]  /*06b0*/  F2I.FLOOR.NTZ R0, R0 ;  /* 0x0000000000007305 */ /* 0x000e220000207100 */
[----:B------:R-:W-:-:S04]  /*06c0*/  IMAD R19, R18, UR7, R19 ;  /* 0x0000000712137c24 */ /* 0x000fc8000f8e0213 */
[----:B0-----:R-:W-:-:S04]  /*06d0*/  IMAD R19, R19, UR12, R0 ;  /* 0x0000000c13137c24 */ /* 0x001fc8000f8e0200 */
[----:B------:R-:W-:-:S06]  /*06e0*/  IMAD.WIDE R2, R19, 0x4, R4 ;  /* 0x0000000413027825 */ /* 0x000fcc00078e0204 */
[----:B------:R-:W2:Y:S02]  /*06f0*/  LDG.E R2, desc[UR4][R2.64] ;  /* 0x0000000402027981 */ /* 0x000ea4000c1e1900 */
[----:B--2---:R-:W-:-:S13]  /*0700*/  FSETP.GT.AND P0, PT, R2, RZ, PT ;  /* 0x000000ff0200720b */ /* 0x004fda0003f04000 */
[----:B------:R-:W-:Y:S05]  /*0710*/  @!P0 BRA `(.L_x_9) ;  /* 0x00000000001c8947 */ /* 0x000fea0003800000 */
.L_x_2:
[----:B------:R-:W-:Y:S05]  /*0720*/  BSYNC.RECONVERGENT B1 ;  /* 0x0000000000017941 */ /* 0x000fea0003800200 */
.L_x_1:
[----:B------:R-:W-:Y:S01]  /*0730*/  IADD3 R6, PT, PT, R6, 0x1, RZ ;  /* 0x0000000106067810 */ /* 0x000fe20007ffe0ff */
[----:B------:R-:W-:-:S03]  /*0740*/  IMAD.MOV.U32 R7, RZ, RZ, R2 ;  /* 0x000000ffff077224 */ /* 0x000fc600078e0002 */
[----:B------:R-:W-:-:S13]  /*0750*/  ISETP.NE.AND P0, PT, R6, UR16, PT ;  /* 0x0000001006007c0c */ /* 0x000fda000bf05270 */
[----:B------:R-:W-:Y:S05]  /*0760*/  @P0 BRA `(.L_x_10) ;  /* 0xfffffff800d40947 */ /* 0x000fea000383ffff */
[----:B------:R-:W-:Y:S05]  /*0770*/  BSYNC.RECONVERGENT B0 ;  /* 0x0000000000007941 */ /* 0x000fea0003800200 */
.L_x_0:
[----:B------:R-:W-:Y:S05]  /*0780*/  EXIT ;  /* 0x000000000000794d */ /* 0x000fea0003800000 */
.L_x_9:
[----:B------:R-:W-:Y:S01]  /*0790*/  FADD R4, -R2, R7 ;  /* 0x0000000702047221 */ /* 0x000fe20000000100 */
[----:B------:R-:W-:Y:S01]  /*07a0*/  BSSY.RECONVERGENT B2, `(.L_x_11) ;  /* 0x000000f000027945 */ /* 0x000fe20003800200 */
[----:B------:R-:W-:Y:S02]  /*07b0*/  I2FP.F32.U32 R6, R6 ;  /* 0x0000000600067245 */ /* 0x000fe40000201000 */
[----:B------:R-:W0:Y:S08]  /*07c0*/  MUFU.RCP R0, R4 ;  /* 0x0000000400007308 */ /* 0x000e300000001000 */
[----:B------:R-:W1:Y:S01]  /*07d0*/  FCHK P0, R7, R4 ;  /* 0x0000000407007302 */ /* 0x000e620000000000 */
[----:B0-----:R-:W-:-:S04]  /*07e0*/  FFMA R3, -R4, R0, 1 ;  /* 0x3f80000004037423 */ /* 0x001fc80000000100 */
[----:B------:R-:W-:-:S04]  /*07f0*/  FFMA R0, R0, R3, R0 ;  /* 0x0000000300007223 */ /* 0x000fc80000000000 */
[----:B------:R-:W-:-:S04]  /*0800*/  FFMA R2, R0, R7, RZ ;  /* 0x0000000700027223 */ /* 0x000fc800000000ff */
[----:B------:R-:W-:-:S04]  /*0810*/  FFMA R3, -R4, R2, R7 ;  /* 0x0000000204037223 */ /* 0x000fc80000000107 */
[----:B------:R-:W-:Y:S01]  /*0820*/  FFMA R11, R0, R3, R2 ;  /* 0x00000003000b7223 */ /* 0x000fe20000000002 */
[----:B-1----:R-:W-:Y:S06]  /*0830*/  @!P0 BRA `(.L_x_12) ;  /* 0x0000000000148947 */ /* 0x002fec0003800000 */
[----:B------:R-:W-:Y:S01]  /*0840*/  IMAD.MOV.U32 R0, RZ, RZ, R7 ;  /* 0x000000ffff007224 */ /* 0x000fe200078e0007 */
[----:B------:R-:W-:Y:S02]  /*0850*/  MOV R3, R4 ;  /* 0x0000000400037202 */ /* 0x000fe40000000f00 */
[----:B------:R-:W-:-:S07]  /*0860*/  MOV R2, 0x880 ;  /* 0x0000088000027802 */ /* 0x000fce0000000f00 */
[----:B------:R-:W-:Y:S05]  /*0870*/  CALL.REL.NOINC `($__internal_0_$__cuda_sm3x_div_rn_noftz_f32_slowpath) ;  /* 0x0000000000507944 */ /* 0x000fea0003c00000 */
[----:B------:R-:W-:-:S07]  /*0880*/  IMAD.MOV.U32 R11, RZ, RZ, R0 ;  /* 0x000000ffff0b7224 */ /* 0x000fce00078e0000 */
.L_x_12:
[----:B------:R-:W-:Y:S05]  /*0890*/  BSYNC.RECONVERGENT B2 ;  /* 0x0000000000027941 */ /* 0x000fea0003800200 */
.L_x_11:
[----:B------:R-:W0:Y:S01]  /*08a0*/  LDC.64 R2, c[0x0][0x380] ;  /* 0x0000e000ff027b82 */ /* 0x000e220000000a00 */
[----:B------:R-:W1:Y:S01]  /*08b0*/  LDCU UR13, c[0x0][0x3b8] ;  /* 0x00007700ff0d77ac */ /* 0x000e620008000800 */
[----:B------:R-:W-:Y:S02]  /*08c0*/  IMAD.IADD R7, R9, 0x1, R8 ;  /* 0x0000000109077824 */ /* 0x000fe400078e0208 */
[----:B------:R-:W-:Y:S01]  /*08d0*/  FADD R6, R6, R11 ;  /* 0x0000000b06067221 */ /* 0x000fe20000000000 */
[----:B------:R-:W-:Y:S02]  /*08e0*/  IMAD R19, R19, 0x3, RZ ;  /* 0x0000000313137824 */ /* 0x000fe400078e02ff */
[----:B------:R-:W-:Y:S01]  /*08f0*/  SHF.L.U32 R7, R7, 0x2, RZ ;  /* 0x0000000207077819 */ /* 0x000fe200000006ff */
[----:B------:R-:W2:Y:S04]  /*0900*/  LDC.64 R4, c[0x0][0x390] ;  /* 0x0000e400ff047b82 */ /* 0x000ea80000000a00 */
[----:B0-----:R-:W-:-:S04]  /*0910*/  IMAD.WIDE R2, R7, 0x4, R2 ;  /* 0x0000000407027825 */ /* 0x001fc800078e0202 */
[----:B-1----:R-:W-:-:S05]  /*0920*/  FMUL R7, R6, UR13 ;  /* 0x0000000d06077c20 */ /* 0x002fca0008400000 */
[----:B------:R-:W-:Y:S01]  /*0930*/  STG.E desc[UR4][R2.64+0xc], R7 ;  /* 0x00000c0702007986 */ /* 0x000fe2000c101904 */
[----:B--2---:R-:W-:-:S05]  /*0940*/  IMAD.WIDE R4, R19, 0x4, R4 ;  /* 0x0000000413047825 */ /* 0x004fca00078e0204 */
[----:B------:R-:W2:Y:S04]  /*0950*/  LDG.E R9, desc[UR4][R4.64] ;  /* 0x0000000404097981 */ /* 0x000ea8000c1e1900 */
[----:B--2---:R-:W-:Y:S04]  /*0960*/  STG.E desc[UR4][R2.64], R9 ;  /* 0x0000000902007986 */ /* 0x004fe8000c101904 */
[----:B------:R-:W2:Y:S04]  /*0970*/  LDG.E R11, desc[UR4][R4.64+0x4] ;  /* 0x00000404040b7981 */ /* 0x000ea8000c1e1900 */
[----:B--2---:R-:W-:Y:S04]  /*0980*/  STG.E desc[UR4][R2.64+0x4], R11 ;  /* 0x0000040b02007986 */ /* 0x004fe8000c101904 */
[----:B------:R-:W2:Y:S04]  /*0990*/  LDG.E R13, desc[UR4][R4.64+0x8] ;  /* 0x00000804040d7981 */ /* 0x000ea8000c1e1900 */
[----:B--2---:R-:W-:Y:S01]  /*09a0*/  STG.E desc[UR4][R2.64+0x8], R13 ;  /* 0x0000080d02007986 */ /* 0x004fe2000c101904 */
[----:B------:R-:W-:Y:S05]  /*09b0*/  EXIT ;  /* 0x000000000000794d */ /* 0x000fea0003800000 */
        .weak           $__internal_0_$__cuda_sm3x_div_rn_noftz_f32_slowpath
        .type           $__internal_0_$__cuda_sm3x_div_rn_noftz_f32_slowpath,@function
        .size           $__internal_0_$__cuda_sm3x_div_rn_noftz_f32_slowpath,(.L_x_25 - $__internal_0_$__cuda_sm3x_div_rn_noftz_f32_slowpath)
$__internal_0_$__cuda_sm3x_div_rn_noftz_f32_slowpath:
[----:B------:R-:W-:Y:S01]  /*09c0*/  SHF.R.U32.HI R20, RZ, 0x17, R3 ;  /* 0x00000017ff147819 */ /* 0x000fe20000011603 */
[----:B------:R-:W-:Y:S01]  /*09d0*/  BSSY.RECONVERGENT B3, `(.L_x_13) ;  /* 0x0000062000037945 */ /* 0x000fe20003800200 */
[----:B------:R-:W-:Y:S02]  /*09e0*/  SHF.R.U32.HI R22, RZ, 0x17, R0 ;  /* 0x00000017ff167819 */ /* 0x000fe40000011600 */
[----:B------:R-:W-:Y:S02]  /*09f0*/  LOP3.LUT R20, R20, 0xff, RZ, 0xc0, !PT ;  /* 0x000000ff14147812 */ /* 0x000fe400078ec0ff */
[----:B------:R-:W-:-:S03]  /*0a00*/  LOP3.LUT R22, R22, 0xff, RZ, 0xc0, !PT ;  /* 0x000000ff16167812 */ /* 0x000fc600078ec0ff */
[----:B------:R-:W-:Y:S02]  /*0a10*/  VIADD R24, R20, 0xffffffff ;  /* 0xffffffff14187836 */ /* 0x000fe40000000000 */
[----:B------:R-:W-:-:S03]  /*0a20*/  VIADD R23, R22, 0xffffffff ;  /* 0xffffffff16177836 */ /* 0x000fc60000000000 */
[----:B------:R-:W-:-:S04]  /*0a30*/  ISETP.GT.U32.AND P0, PT, R24, 0xfd, PT ;  /* 0x000000fd1800780c */ /* 0x000fc80003f04070 */
[----:B------:R-:W-:-:S13]  /*0a40*/  ISETP.GT.U32.OR P0, PT, R23, 0xfd, P0 ;  /* 0x000000fd1700780c */ /* 0x000fda0000704470 */
[----:B------:R-:W-:Y:S01]  /*0a50*/  @!P0 MOV R21, RZ ;  /* 0x000000ff00158202 */ /* 0x000fe20000000f00 */
[----:B------:R-:W-:Y:S06]  /*0a60*/  @!P0 BRA `(.L_x_14) ;  /* 0x00000000005c8947 */ /* 0x000fec0003800000 */
[----:B------:R-:W-:Y:S02]  /*0a70*/  FSETP.GTU.FTZ.AND P0, PT, |R0|, +INF , PT ;  /* 0x7f8000000000780b */ /* 0x000fe40003f1c200 */
[----:B------:R-:W-:-:S04]  /*0a80*/  FSETP.GTU.FTZ.AND P1, PT, |R3|, +INF , PT ;  /* 0x7f8000000300780b */ /* 0x000fc80003f3c200 */
[----:B------:R-:W-:-:S13]  /*0a90*/  PLOP3.LUT P0, PT, P0, P1, PT, 0xf8, 0x8f ;  /* 0x00000000008f781c */ /* 0x000fda0000703f70 */
[----:B------:R-:W-:Y:S05]  /*0aa0*/  @P0 BRA `(.L_x_15) ;  /* 0x00000004004c0947 */ /* 0x000fea0003800000 */
[----:B------:R-:W-:-:S13]  /*0ab0*/  LOP3.LUT P0, RZ, R3, 0x7fffffff, R0, 0xc8, !PT ;  /* 0x7fffffff03ff7812 */ /* 0x000fda000780c800 */
[----:B------:R-:W-:Y:S05]  /*0ac0*/  @!P0 BRA `(.L_x_16) ;  /* 0x00000004003c8947 */ /* 0x000fea0003800000 */
[C---:B------:R-:W-:Y:S02]  /*0ad0*/  FSETP.NEU.FTZ.AND P2, PT, |R0|.reuse, +INF , PT ;  /* 0x7f8000000000780b */ /* 0x040fe40003f5d200 */
[----:B------:R-:W-:Y:S02]  /*0ae0*/  FSETP.NEU.FTZ.AND P1, PT, |R3|, +INF , PT ;  /* 0x7f8000000300780b */ /* 0x000fe40003f3d200 */
[----:B------:R-:W-:-:S11]  /*0af0*/  FSETP.NEU.FTZ.AND P0, PT, |R0|, +INF , PT ;  /* 0x7f8000000000780b */ /* 0x000fd60003f1d200 */
[----:B------:R-:W-:Y:S05]  /*0b00*/  @!P1 BRA !P2, `(.L_x_16) ;  /* 0x00000004002c9947 */ /* 0x000fea0005000000 */
[----:B------:R-:W-:-:S04]  /*0b10*/  LOP3.LUT P2, RZ, R0, 0x7fffffff, RZ, 0xc0, !PT ;  /* 0x7fffffff00ff7812 */ /* 0x000fc8000784c0ff */
[----:B------:R-:W-:-:S13]  /*0b20*/  PLOP3.LUT P1, PT, P1, P2, PT, 0x2f, 0xf2 ;  /* 0x0000000000f2781c */ /* 0x000fda0000f24577 */
[----:B------:R-:W-:Y:S05]  /*0b30*/  @P1 BRA `(.L_x_17) ;  /* 0x0000000400181947 */ /* 0x000fea0003800000 */
[----:B------:R-:W-:-:S04]  /*0b40*/  LOP3.LUT P1, RZ, R3, 0x7fffffff, RZ, 0xc0, !PT ;  /* 0x7fffffff03ff7812 */ /* 0x000fc8000782c0ff */
[----:B------:R-:W-:-:S13]  /*0b50*/  PLOP3.LUT P0, PT, P0, P1, PT, 0x2f, 0xf2 ;  /* 0x0000000000f2781c */ /* 0x000fda0000702577 */
[----:B------:R-:W-:Y:S05]  /*0b60*/  @P0 BRA `(.L_x_18) ;  /* 0x0000000400000947 */ /* 0x000fea0003800000 */
[----:B------:R-:W-:Y:S02]  /*0b70*/  ISETP.GE.AND P0, PT, R23, RZ, PT ;  /* 0x000000ff1700720c */ /* 0x000fe40003f06270 */
[----:B------:R-:W-:-:S11]  /*0b80*/  ISETP.GE.AND P1, PT, R24, RZ, PT ;  /* 0x000000ff1800720c */ /* 0x000fd60003f26270 */
[----:B------:R-:W-:Y:S02]  /*0b90*/  @P0 IMAD.MOV.U32 R21, RZ, RZ, RZ ;  /* 0x000000ffff150224 */ /* 0x000fe400078e00ff */
[----:B------:R-:W-:Y:S01]  /*0ba0*/  @!P0 FFMA R0, R0, 1.84467440737095516160e+19, RZ ;  /* 0x5f80000000008823 */ /* 0x000fe200000000ff */
[----:B------:R-:W-:Y:S02]  /*0bb0*/  @!P0 IMAD.MOV.U32 R21, RZ, RZ, -0x40 ;  /* 0xffffffc0ff158424 */ /* 0x000fe400078e00ff */
[----:B------:R-:W-:-:S03]  /*0bc0*/  @!P1 FFMA R3, R3, 1.84467440737095516160e+19, RZ ;  /* 0x5f80000003039823 */ /* 0x000fc600000000ff */
[----:B------:R-:W-:-:S07]  /*0bd0*/  @!P1 IADD3 R21, PT, PT, R21, 0x40, RZ ;  /* 0x0000004015159810 */ /* 0x000fce0007ffe0ff */
.L_x_14:
[----:B------:R-:W-:Y:S01]  /*0be0*/  LEA R24, R20, 0xc0800000, 0x17 ;  /* 0xc080000014187811 */ /* 0x000fe200078eb8ff */
[----:B------:R-:W-:Y:S01]  /*0bf0*/  BSSY.RECONVERGENT B4, `(.L_x_19) ;  /* 0x0000036000047945 */ /* 0x000fe20003800200 */
[----:B------:R-:W-:-:S03]  /*0c00*/  IADD3 R23, PT, PT, R22, -0x7f, RZ ;  /* 0xffffff8116177810 */ /* 0x000fc60007ffe0ff */
[----:B------:R-:W-:Y:S02]  /*0c10*/  IMAD.IADD R24, R3, 0x1, -R24 ;  /* 0x0000000103187824 */ /* 0x000fe400078e0a18 */
[C---:B------:R-:W-:Y:S02]  /*0c20*/  IMAD R0, R23.reuse, -0x800000, R0 ;  /* 0xff80000017007824 */ /* 0x040fe400078e0200 */
[----:B------:R0:W1:Y:S01]  /*0c30*/  MUFU.RCP R26, R24 ;  /* 0x00000018001a7308 */ /* 0x0000620000001000 */
[----:B------:R-:W-:Y:S01]  /*0c40*/  FADD.FTZ R25, -R24, -RZ ;  /* 0x800000ff18197221 */ /* 0x000fe20000010100 */
[----:B0-----:R-:W-:-:S05]  /*0c50*/  IADD3 R24, PT, PT, R23, 0x7f, -R20 ;  /* 0x0000007f17187810 */ /* 0x001fca0007ffe814 */
[----:B------:R-:W-:Y:S02]  /*0c60*/  IMAD.IADD R21, R24, 0x1, R21 ;  /* 0x0000000118157824 */ /* 0x000fe400078e0215 */
[----:B-1----:R-:W-:-:S04]  /*0c70*/  FFMA R3, R26, R25, 1 ;  /* 0x3f8000001a037423 */ /* 0x002fc80000000019 */
[----:B------:R-:W-:-:S04]  /*0c80*/  FFMA R3, R26, R3, R26 ;  /* 0x000000031a037223 */ /* 0x000fc8000000001a */
[----:B------:R-:W-:-:S04]  /*0c90*/  FFMA R22, R0, R3, RZ ;  /* 0x0000000300167223 */ /* 0x000fc800000000ff */
[----:B------:R-:W-:-:S04]  /*0ca0*/  FFMA R26, R25, R22, R0 ;  /* 0x00000016191a7223 */ /* 0x000fc80000000000 */
[----:B------:R-:W-:-:S04]  /*0cb0*/  FFMA R22, R3, R26, R22 ;  /* 0x0000001a03167223 */ /* 0x000fc80000000016 */
[----:B------:R-:W-:-:S04]  /*0cc0*/  FFMA R25, R25, R22, R0 ;  /* 0x0000001619197223 */ /* 0x000fc80000000000 */
[----:B------:R-:W-:-:S05]  /*0cd0*/  FFMA R0, R3, R25, R22 ;  /* 0x0000001903007223 */ /* 0x000fca0000000016 */
[----:B------:R-:W-:-:S04]  /*0ce0*/  SHF.R.U32.HI R20, RZ, 0x17, R0 ;  /* 0x00000017ff147819 */ /* 0x000fc80000011600 */
[----:B------:R-:W-:-:S04]  /*0cf0*/  LOP3.LUT R20, R20, 0xff, RZ, 0xc0, !PT ;  /* 0x000000ff14147812 */ /* 0x000fc800078ec0ff */
[----:B------:R-:W-:-:S05]  /*0d00*/  IADD3 R20, PT, PT, R20, R21, RZ ;  /* 0x0000001514147210 */ /* 0x000fca0007ffe0ff */
[----:B------:R-:W-:-:S05]  /*0d10*/  VIADD R23, R20, 0xffffffff ;  /* 0xffffffff14177836 */ /* 0x000fca0000000000 */
[----:B------:R-:W-:-:S13]  /*0d20*/  ISETP.GE.U32.AND P0, PT, R23, 0xfe, PT ;  /* 0x000000fe1700780c */ /* 0x000fda0003f06070 */
[----:B------:R-:W-:Y:S05]  /*0d30*/  @!P0 BRA `(.L_x_20) ;  /* 0x0000000000808947 */ /* 0x000fea0003800000 */
[----:B------:R-:W-:-:S13]  /*0d40*/  ISETP.GT.AND P0, PT, R20, 0xfe, PT ;  /* 0x000000fe1400780c */ /* 0x000fda0003f04270 */
[----:B------:R-:W-:Y:S05]  /*0d50*/  @P0 BRA `(.L_x_21) ;  /* 0x00000000006c0947 */ /* 0x000fea0003800000 */
[----:B------:R-:W-:-:S13]  /*0d60*/  ISETP.GE.AND P0, PT, R20, 0x1, PT ;  /* 0x000000011400780c */ /* 0x000fda0003f06270 */
[----:B------:R-:W-:Y:S05]  /*0d70*/  @P0 BRA `(.L_x_22) ;  /* 0x0000000000740947 */ /* 0x000fea0003800000 */
[----:B------:R-:W-:Y:S02]  /*0d80*/  ISETP.GE.AND P0, PT, R20, -0x18, PT ;  /* 0xffffffe81400780c */ /* 0x000fe40003f06270 */
[----:B------:R-:W-:-:S11]  /*0d90*/  LOP3.LUT R0, R0, 0x80000000, RZ, 0xc0, !PT ;  /* 0x8000000000007812 */ /* 0x000fd600078ec0ff */
[----:B------:R-:W-:Y:S05]  /*0da0*/  @!P0 BRA `(.L_x_22) ;  /* 0x0000000000688947 */ /* 0x000fea0003800000 */
[-CC-:B------:R-:W-:Y:S01]  /*0db0*/  FFMA.RZ R21, R3, R25.reuse, R22.reuse ;  /* 0x0000001903157223 */ /* 0x180fe2000000c016 */
[C---:B------:R-:W-:Y:S02]  /*0dc0*/  IADD3 R24, PT, PT, R20.reuse, 0x20, RZ ;  /* 0x0000002014187810 */ /* 0x040fe40007ffe0ff */
[C---:B------:R-:W-:Y:S02]  /*0dd0*/  ISETP.NE.AND P2, PT, R20.reuse, RZ, PT ;  /* 0x000000ff1400720c */ /* 0x040fe40003f45270 */
[----:B------:R-:W-:Y:S01]  /*0de0*/  LOP3.LUT R23, R21, 0x7fffff, RZ, 0xc0, !PT ;  /* 0x007fffff15177812 */ /* 0x000fe200078ec0ff */
[CCC-:B------:R-:W-:Y:S01]  /*0df0*/  FFMA.RP R21, R3.reuse, R25.reuse, R22.reuse ;  /* 0x0000001903157223 */ /* 0x1c0fe20000008016 */
[----:B------:R-:W-:Y:S01]  /*0e00*/  ISETP.NE.AND P1, PT, R20, RZ, PT ;  /* 0x000000ff1400720c */ /* 0x000fe20003f25270 */
[----:B------:R-:W-:Y:S01]  /*0e10*/  FFMA.RM R22, R3, R25, R22 ;  /* 0x0000001903167223 */ /* 0x000fe20000004016 */
[----:B------:R-:W-:Y:S01]  /*0e20*/  LOP3.LUT R23, R23, 0x800000, RZ, 0xfc, !PT ;  /* 0x0080000017177812 */ /* 0x000fe200078efcff */
[----:B------:R-:W-:-:S03]  /*0e30*/  IMAD.MOV R20, RZ, RZ, -R20 ;  /* 0x000000ffff147224 */ /* 0x000fc600078e0a14 */
[----:B------:R-:W-:Y:S02]  /*0e40*/  SHF.L.U32 R24, R23, R24, RZ ;  /* 0x0000001817187219 */ /* 0x000fe400000006ff */
[----:B------:R-:W-:Y:S02]  /*0e50*/  FSETP.NEU.FTZ.AND P0, PT, R21, R22, PT ;  /* 0x000000161500720b */ /* 0x000fe40003f1d000 */
[----:B------:R-:W-:Y:S02]  /*0e60*/  SEL R20, R20, RZ, P2 ;  /* 0x000000ff14147207 */ /* 0x000fe40001000000 */
[----:B------:R-:W-:Y:S02]  /*0e70*/  ISETP.NE.AND P1, PT, R24, RZ, P1 ;  /* 0x000000ff1800720c */ /* 0x000fe40000f25270 */
[----:B------:R-:W-:Y:S02]  /*0e80*/  SHF.R.U32.HI R20, RZ, R20, R23 ;  /* 0x00000014ff147219 */ /* 0x000fe40000011617 */
[----:B------:R-:W-:-:S02]  /*0e90*/  PLOP3.LUT P0, PT, P0, P1, PT, 0xf8, 0x8f ;  /* 0x00000000008f781c */ /* 0x000fc40000703f70 */
[----:B------:R-:W-:Y:S02]  /*0ea0*/  SHF.R.U32.HI R22, RZ, 0x1, R20 ;  /* 0x00000001ff167819 */ /* 0x000fe40000011614 */
[----:B------:R-:W-:-:S04]  /*0eb0*/  SEL R3, RZ, 0x1, !P0 ;  /* 0x00000001ff037807 */ /* 0x000fc80004000000 */
[----:B------:R-:W-:-:S04]  /*0ec0*/  LOP3.LUT R3, R3, 0x1, R22, 0xf8, !PT ;  /* 0x0000000103037812 */ /* 0x000fc800078ef816 */
[----:B------:R-:W-:-:S04]  /*0ed0*/  LOP3.LUT R3, R3, R20, RZ, 0xc0, !PT ;  /* 0x0000001403037212 */ /* 0x000fc800078ec0ff */
[----:B------:R-:W-:-:S04]  /*0ee0*/  IADD3 R3, PT, PT, R22, R3, RZ ;  /* 0x0000000316037210 */ /* 0x000fc80007ffe0ff */
[----:B------:R-:W-:Y:S01]  /*0ef0*/  LOP3.LUT R0, R3, R0, RZ, 0xfc, !PT ;  /* 0x0000000003007212 */ /* 0x000fe200078efcff */
[----:B------:R-:W-:Y:S06]  /*0f00*/  BRA `(.L_x_22) ;  /* 0x0000000000107947 */ /* 0x000fec0003800000 */
.L_x_21:
[----:B------:R-:W-:-:S04]  /*0f10*/  LOP3.LUT R0, R0, 0x80000000, RZ, 0xc0, !PT ;  /* 0x8000000000007812 */ /* 0x000fc800078ec0ff */
[----:B------:R-:W-:Y:S01]  /*0f20*/  LOP3.LUT R0, R0, 0x7f800000, RZ, 0xfc, !PT ;  /* 0x7f80000000007812 */ /* 0x000fe200078efcff */
[----:B------:R-:W-:Y:S06]  /*0f30*/  BRA `(.L_x_22) ;  /* 0x0000000000047947 */ /* 0x000fec0003800000 */
.L_x_20:
[----:B------:R-:W-:-:S07]  /*0f40*/  IMAD R0, R21, 0x800000, R0 ;  /* 0x0080000015007824 */ /* 0x000fce00078e0200 */
.L_x_22:
[----:B------:R-:W-:Y:S05]  /*0f50*/  BSYNC.RECONVERGENT B4 ;  /* 0x0000000000047941 */ /* 0x000fea0003800200 */
.L_x_19:
[----:B------:R-:W-:Y:S05]  /*0f60*/  BRA `(.L_x_23) ;  /* 0x0000000000207947 */ /* 0x000fea0003800000 */
.L_x_18:
[----:B------:R-:W-:-:S04]  /*0f70*/  LOP3.LUT R0, R3, 0x80000000, R0, 0x48, !PT ;  /* 0x8000000003007812 */ /* 0x000fc800078e4800 */
[----:B------:R-:W-:Y:S01]  /*0f80*/  LOP3.LUT R0, R0, 0x7f800000, RZ, 0xfc, !PT ;  /* 0x7f80000000007812 */ /* 0x000fe200078efcff */
[----:B------:R-:W-:Y:S06]  /*0f90*/  BRA `(.L_x_23) ;  /* 0x0000000000147947 */ /* 0x000fec0003800000 */
.L_x_17:
[----:B------:R-:W-:Y:S01]  /*0fa0*/  LOP3.LUT R0, R3, 0x80000000, R0, 0x48, !PT ;  /* 0x8000000003007812 */ /* 0x000fe200078e4800 */
[----:B------:R-:W-:Y:S06]  /*0fb0*/  BRA `(.L_x_23) ;  /* 0x00000000000c7947 */ /* 0x000fec0003800000 */
.L_x_16:
[----:B------:R-:W0:Y:S01]  /*0fc0*/  MUFU.RSQ R0, -QNAN ;  /* 0xffc0000000007908 */ /* 0x000e220000001400 */
[----:B------:R-:W-:Y:S05]  /*0fd0*/  BRA `(.L_x_23) ;  /* 0x0000000000047947 */ /* 0x000fea0003800000 */
.L_x_15:
[----:B------:R-:W-:-:S07]  /*0fe0*/  FADD.FTZ R0, R0, R3 ;  /* 0x0000000300007221 */ /* 0x000fce0000010000 */
.L_x_23:
[----:B------:R-:W-:Y:S05]  /*0ff0*/  BSYNC.RECONVERGENT B3 ;  /* 0x0000000000037941 */ /* 0x000fea0003800200 */
.L_x_13:
[----:B------:R-:W-:-:S04]  /*1000*/  HFMA2 R3, -RZ, RZ, 0, 0 ;  /* 0x00000000ff037431 */ /* 0x000fc800000001ff */
[----:B0-----:R-:W-:Y:S05]  /*1010*/  RET.REL.NODEC R2 `(_Z9renderingPfPKfS1_S1_iiiiiifffffff) ;  /* 0xffffffec02f87950 */ /* 0x001fea0003c3ffff */
.L_x_24:
[----:B------:R-:W-:-:S00]  /*1020*/  BRA `(.L_x_24) ;  /* 0xfffffffc00fc7947 */ /* 0x000fc0000383ffff */
[----:B------:R-:W-:-:S00]  /*1030*/  NOP ;  /* 0x0000000000007918 */ /* 0x000fc00000000000 */
        /* <DEDUP_REMOVED lines=12> */
.L_x_25:


//--------------------- .nv.shared.reserved.0     --------------------------
	.section	.nv.shared.reserved.0,"aw",@nobits
	.weak		__nv_reservedSMEM_offset_0_alias
	.size		__nv_reservedSMEM_offset_0_alias, 0, 64
	.other		__nv_reservedSMEM_offset_0_alias,@"STO_CUDA_RESERVED_SHARED STV_DEFAULT"
__nv_reservedSMEM_offset_0_alias:
	.zero		0
	.zero		64


//--------------------- .nv.constant0._Z9renderingPfPKfS1_S1_iiiiiifffffff --------------------------
	.section	.nv.constant0._Z9renderingPfPKfS1_S1_iiiiiifffffff,"a",@progbits
	.sectionflags	@""
	.align	4
.nv.constant0._Z9renderingPfPKfS1_S1_iiiiiifffffff:
	.zero		980


//--------------------- SYMBOLS --------------------------

	.type		.nv.reservedSmem.offset0,@object
	.size		.nv.reservedSmem.offset0,0x4
